//
// Generated by NVIDIA NVVM Compiler
//
// Compiler Build ID: CL-36424714
// Cuda compilation tools, release 13.0, V13.0.88
// Based on NVVM 20.0.0
//

.version 9.0
.target sm_100
.address_size 64

	// .globl	_Z6vecAddPfS_S_

.visible .entry _Z6vecAddPfS_S_(
	.param .u64 .ptr .align 1 _Z6vecAddPfS_S__param_0,
	.param .u64 .ptr .align 1 _Z6vecAddPfS_S__param_1,
	.param .u64 .ptr .align 1 _Z6vecAddPfS_S__param_2
)
{
	.reg .pred 	%p<2>;
	.reg .b32 	%r<5>;
	.reg .b32 	%f<4>;
	.reg .b64 	%rd<11>;

	ld.param.u64 	%rd1, [_Z6vecAddPfS_S__param_0];
	ld.param.u64 	%rd2, [_Z6vecAddPfS_S__param_1];
	ld.param.u64 	%rd3, [_Z6vecAddPfS_S__param_2];
	mov.u32 	%r2, %ctaid.x;
	mov.u32 	%r3, %ntid.x;
	mov.u32 	%r4, %tid.x;
	mad.lo.s32 	%r1, %r2, %r3, %r4;
	setp.gt.s32 	%p1, %r1, 1023;
	@%p1 bra 	$L__BB0_2;
	cvta.to.global.u64 	%rd4, %rd1;
	cvta.to.global.u64 	%rd5, %rd2;
	cvta.to.global.u64 	%rd6, %rd3;
	mul.wide.s32 	%rd7, %r1, 4;
	add.s64 	%rd8, %rd4, %rd7;
	ld.global.f32 	%f1, [%rd8];
	add.s64 	%rd9, %rd5, %rd7;
	ld.global.f32 	%f2, [%rd9];
	add.f32 	%f3, %f1, %f2;
	add.s64 	%rd10, %rd6, %rd7;
	st.global.f32 	[%rd10], %f3;
$L__BB0_2:
	ret;

}


// ===== COMPILED SASS (sm_100) =====

	.target	sm_100

	.elftype	@"ET_EXEC"


//--------------------- .note.nv.tkinfo           --------------------------
	.section	.note.nv.tkinfo,"",@"SHT_NOTE"
	.sectionflags	@"SHF_NOTE_NV_TKINFO"
	.tkinfo
        /*0018*/ 	.word	0x00000002
        /*0030*/ 	.string	""
        /*0030*/ 	.string	"ptxas"
        /*0030*/ 	.string	"Cuda compilation tools, release 13.0, V13.0.88"
        /*0030*/ 	.string	"Build cuda_13.0.r13.0/compiler.36424714_0"
        /*0030*/ 	.string	"-arch sm_100 -m 64 "



//--------------------- .note.nv.cuinfo           --------------------------
	.section	.note.nv.cuinfo,"",@"SHT_NOTE"
	.sectionflags	@"SHF_NOTE_NV_CUINFO"
        /*0018*/ 	.short	0x0002
        /*001a*/ 	.short	0x0064
        /*001c*/ 	.short	0x0082
	.zero		2


//--------------------- .nv.info                  --------------------------
	.section	.nv.info,"",@"SHT_CUDA_INFO"
	.align	4


	//----- nvinfo : EIATTR_REGCOUNT
	.align		4
        /*0000*/ 	.byte	0x04, 0x2f
        /*0002*/ 	.short	(.L_1 - .L_0)
	.align		4
.L_0:
        /*0004*/ 	.word	index@(_Z6vecAddPfS_S_)
        /*0008*/ 	.word	0x0000000c


	//----- nvinfo : EIATTR_FRAME_SIZE
	.align		4
.L_1:
        /*000c*/ 	.byte	0x04, 0x11
        /*000e*/ 	.short	(.L_3 - .L_2)
	.align		4
.L_2:
        /*0010*/ 	.word	index@(_Z6vecAddPfS_S_)
        /*0014*/ 	.word	0x00000000


	//----- nvinfo : EIATTR_MIN_STACK_SIZE
	.align		4
.L_3:
        /*0018*/ 	.byte	0x04, 0x12
        /*001a*/ 	.short	(.L_5 - .L_4)
	.align		4
.L_4:
        /*001c*/ 	.word	index@(_Z6vecAddPfS_S_)
        /*0020*/ 	.word	0x00000000
.L_5:


//--------------------- .nv.compat                --------------------------
	.section	.nv.compat,"",@"SHT_CUDA_COMPAT_INFO"
	.align	4
        /*0000*/ 	.byte	0x02, 0x09, 0x00, 0x00, 0x02, 0x02, 0x01, 0x00, 0x02, 0x05, 0x05, 0x00, 0x03, 0x07, 0x01, 0x01
        /*0010*/ 	.byte	0x02, 0x03, 0x00, 0x00, 0x02, 0x06, 0x01, 0x00, 0x04, 0x0b, 0x08, 0x00, 0x09, 0x00, 0x00, 0x00
        /*0020*/ 	.byte	0x00, 0x00, 0x00, 0x00


//--------------------- .nv.info._Z6vecAddPfS_S_  --------------------------
	.section	.nv.info._Z6vecAddPfS_S_,"",@"SHT_CUDA_INFO"
	.sectionflags	@""
	.align	4


	//----- nvinfo : EIATTR_CUDA_API_VERSION
	.align		4
        /*0000*/ 	.byte	0x04, 0x37
        /*0002*/ 	.short	(.L_7 - .L_6)
.L_6:
        /*0004*/ 	.word	0x00000082


	//----- nvinfo : EIATTR_KPARAM_INFO
	.align		4
.L_7:
        /*0008*/ 	.byte	0x04, 0x17
        /*000a*/ 	.short	(.L_9 - .L_8)
.L_8:
        /*000c*/ 	.word	0x00000000
        /*0010*/ 	.short	0x0002
        /*0012*/ 	.short	0x0010
        /*0014*/ 	.byte	0x00, 0xf5, 0x21, 0x00


	//----- nvinfo : EIATTR_KPARAM_INFO
	.align		4
.L_9:
        /*0018*/ 	.byte	0x04, 0x17
        /*001a*/ 	.short	(.L_11 - .L_10)
.L_10:
        /*001c*/ 	.word	0x00000000
        /*0020*/ 	.short	0x0001
        /*0022*/ 	.short	0x0008
        /*0024*/ 	.byte	0x00, 0xf5, 0x21, 0x00


	//----- nvinfo : EIATTR_KPARAM_INFO
	.align		4
.L_11:
        /*0028*/ 	.byte	0x04, 0x17
        /*002a*/ 	.short	(.L_13 - .L_12)
.L_12:
        /*002c*/ 	.word	0x00000000
        /*0030*/ 	.short	0x0000
        /*0032*/ 	.short	0x0000
        /*0034*/ 	.byte	0x00, 0xf5, 0x21, 0x00


	//----- nvinfo : EIATTR_SPARSE_MMA_MASK
	.align		4
.L_13:
        /*0038*/ 	.byte	0x03, 0x50
        /*003a*/ 	.short	0x0000


	//----- nvinfo : EIATTR_MAXREG_COUNT
	.align		4
        /*003c*/ 	.byte	0x03, 0x1b
        /*003e*/ 	.short	0x00ff


	//----- nvinfo : EIATTR_MERCURY_ISA_VERSION
	.align		4
        /*0040*/ 	.byte	0x03, 0x5f
        /*0042*/ 	.short	0x0101


	//----- nvinfo : EIATTR_VRC_CTA_INIT_COUNT
	.align		4
        /*0044*/ 	.byte	0x02, 0x4a
	.zero		1
	.zero		1


	//----- nvinfo : EIATTR_EXIT_INSTR_OFFSETS
	.align		4
        /*0048*/ 	.byte	0x04, 0x1c
        /*004a*/ 	.short	(.L_15 - .L_14)


	//   ....[0]....
.L_14:
        /*004c*/ 	.word	0x00000060


	//   ....[1]....
        /*0050*/ 	.word	0x00000120


	//----- nvinfo : EIATTR_CBANK_PARAM_SIZE
	.align		4
.L_15:
        /*0054*/ 	.byte	0x03, 0x19
        /*0056*/ 	.short	0x0018


	//----- nvinfo : EIATTR_PARAM_CBANK
	.align		4
        /*0058*/ 	.byte	0x04, 0x0a
        /*005a*/ 	.short	(.L_17 - .L_16)
	.align		4
.L_16:
        /*005c*/ 	.word	index@(.nv.constant0._Z6vecAddPfS_S_)
        /*0060*/ 	.short	0x0380
        /*0062*/ 	.short	0x0018


	//----- nvinfo : EIATTR_SW_WAR
	.align		4
.L_17:
        /*0064*/ 	.byte	0x04, 0x36
        /*0066*/ 	.short	(.L_19 - .L_18)
.L_18:
        /*0068*/ 	.word	0x00000008
.L_19:


//--------------------- .nv.callgraph             --------------------------
	.section	.nv.callgraph,"",@"SHT_CUDA_CALLGRAPH"
	.align	4
	.sectionentsize	8
	.align		4
        /*0000*/ 	.word	0x00000000
	.align		4
        /*0004*/ 	.word	0xffffffff
	.align		4
        /*0008*/ 	.word	0x00000000
	.align		4
        /*000c*/ 	.word	0xfffffffe
	.align		4
        /*0010*/ 	.word	0x00000000
	.align		4
        /*0014*/ 	.word	0xfffffffd
	.align		4
        /*0018*/ 	.word	0x00000000
	.align		4
        /*001c*/ 	.word	0xfffffffc


//--------------------- .text._Z6vecAddPfS_S_     --------------------------
	.section	.text._Z6vecAddPfS_S_,"ax",@progbits
	.align	128
        .global         _Z6vecAddPfS_S_
        .type           _Z6vecAddPfS_S_,@function
        .size           _Z6vecAddPfS_S_,(.L_x_1 - _Z6vecAddPfS_S_)
        .other          _Z6vecAddPfS_S_,@"STO_CUDA_ENTRY STV_DEFAULT"
_Z6vecAddPfS_S_:
.text._Z6vecAddPfS_S_:
[----:B------:R-:W-:Y:S01]  /*0000*/  LDC R1, c[0x0][0x37c] ;  /* 0x0000df00ff017b82 */ /* 0x000fe20000000800 */
[----:B------:R-:W0:Y:S07]  /*0010*/  S2R R0, SR_TID.X ;  /* 0x0000000000007919 */ /* 0x000e2e0000002100 */
[----:B------:R-:W0:Y:S08]  /*0020*/  S2UR UR4, SR_CTAID.X ;  /* 0x00000000000479c3 */ /* 0x000e300000002500 */
[----:B------:R-:W0:Y:S02]  /*0030*/  LDC R9, c[0x0][0x360] ;  /* 0x0000d800ff097b82 */ /* 0x000e240000000800 */
[----:B0-----:R-:W-:-:S05]  /*0040*/  IMAD R9, R9, UR4, R0 ;  /* 0x0000000409097c24 */ /* 0x001fca000f8e0200 */
[----:B------:R-:W-:-:S13]  /*0050*/  ISETP.GT.AND P0, PT, R9, 0x3ff, PT ;  /* 0x000003ff0900780c */ /* 0x000fda0003f04270 */
[----:B------:R-:W-:Y:S05]  /*0060*/  @P0 EXIT ;  /* 0x000000000000094d */ /* 0x000fea0003800000 */
[----:B------:R-:W0:Y:S01]  /*0070*/  LDC.64 R2, c[0x0][0x380] ;  /* 0x0000e000ff027b82 */ /* 0x000e220000000a00 */
[----:B------:R-:W1:Y:S07]  /*0080*/  LDCU.64 UR4, c[0x0][0x358] ;  /* 0x00006b00ff0477ac */ /* 0x000e6e0008000a00 */
[----:B------:R-:W2:Y:S08]  /*0090*/  LDC.64 R4, c[0x0][0x388] ;  /* 0x0000e200ff047b82 */ /* 0x000eb00000000a00 */
[----:B------:R-:W3:Y:S01]  /*00a0*/  LDC.64 R6, c[0x0][0x390] ;  /* 0x0000e400ff067b82 */ /* 0x000ee20000000a00 */
[----:B0-----:R-:W-:-:S06]  /*00b0*/  IMAD.WIDE R2, R9, 0x4, R2 ;  /* 0x0000000409027825 */ /* 0x001fcc00078e0202 */
[----:B-1----:R-:W4:Y:S01]  /*00c0*/  LDG.E R2, desc[UR4][R2.64] ;  /* 0x0000000402027981 */ /* 0x002f22000c1e1900 */
[----:B--2---:R-:W-:-:S06]  /*00d0*/  IMAD.WIDE R4, R9, 0x4, R4 ;  /* 0x0000000409047825 */ /* 0x004fcc00078e0204 */
[----:B------:R-:W4:Y:S01]  /*00e0*/  LDG.E R5, desc[UR4][R4.64] ;  /* 0x0000000404057981 */ /* 0x000f22000c1e1900 */
[----:B---3--:R-:W-:-:S04]  /*00f0*/  IMAD.WIDE R6, R9, 0x4, R6 ;  /* 0x0000000409067825 */ /* 0x008fc800078e0206 */
[----:B----4-:R-:W-:-:S05]  /*0100*/  FADD R9, R2, R5 ;  /* 0x0000000502097221 */ /* 0x010fca0000000000 */
[----:B------:R-:W-:Y:S01]  /*0110*/  STG.E desc[UR4][R6.64], R9 ;  /* 0x0000000906007986 */ /* 0x000fe2000c101904 */
[----:B------:R-:W-:Y:S05]  /*0120*/  EXIT ;  /* 0x000000000000794d */ /* 0x000fea0003800000 */
.L_x_0:
[----:B------:R-:W-:-:S00]  /*0130*/  BRA `(.L_x_0) ;  /* 0xfffffffc00fc7947 */ /* 0x000fc0000383ffff */
[----:B------:R-:W-:-:S00]  /*0140*/  NOP ;  /* 0x0000000000007918 */ /* 0x000fc00000000000 */
        /* <DEDUP_REMOVED lines=11> */
.L_x_1:


//--------------------- .nv.shared.reserved.0     --------------------------
	.section	.nv.shared.reserved.0,"aw",@nobits
	.weak		__nv_reservedSMEM_offset_0_alias
	.size		__nv_reservedSMEM_offset_0_alias, 0, 64
	.other		__nv_reservedSMEM_offset_0_alias,@"STO_CUDA_RESERVED_SHARED STV_DEFAULT"
__nv_reservedSMEM_offset_0_alias:
	.zero		0
	.zero		64


//--------------------- .nv.constant0._Z6vecAddPfS_S_ --------------------------
	.section	.nv.constant0._Z6vecAddPfS_S_,"a",@progbits
	.sectionflags	@""
	.align	4
.nv.constant0._Z6vecAddPfS_S_:
	.zero		920


//--------------------- SYMBOLS --------------------------

	.type		.nv.reservedSmem.offset0,@object
	.size		.nv.reservedSmem.offset0,0x4
